//
// Generated by NVIDIA NVVM Compiler
//
// Compiler Build ID: CL-36424714
// Cuda compilation tools, release 13.0, V13.0.88
// Based on NVVM 20.0.0
//

.version 9.0
.target sm_100
.address_size 64

	// .globl	_Z6kernelPi
.global .align 4 .u32 no_of_isolated_nodes;
.global .align 4 .b8 isolated_nodes[16];

.visible .entry _Z6kernelPi(
	.param .u64 .ptr .align 1 _Z6kernelPi_param_0
)
{
	.reg .pred 	%p<7>;
	.reg .b32 	%r<18>;
	.reg .b64 	%rd<8>;

	ld.param.u64 	%rd1, [_Z6kernelPi_param_0];
	mov.u32 	%r2, %ctaid.x;
	mov.u32 	%r3, %ntid.x;
	mov.u32 	%r4, %tid.x;
	mad.lo.s32 	%r1, %r2, %r3, %r4;
	setp.gt.s32 	%p1, %r1, 3;
	@%p1 bra 	$L__BB0_3;
	cvta.to.global.u64 	%rd2, %rd1;
	shl.b32 	%r5, %r1, 2;
	mul.wide.s32 	%rd3, %r5, 4;
	add.s64 	%rd4, %rd2, %rd3;
	ld.global.u32 	%r6, [%rd4];
	setp.eq.s32 	%p2, %r6, 0;
	selp.u32 	%r7, 1, 0, %p2;
	ld.global.u32 	%r8, [%rd4+4];
	setp.eq.s32 	%p3, %r8, 0;
	selp.u32 	%r9, 1, 0, %p3;
	add.s32 	%r10, %r7, %r9;
	ld.global.u32 	%r11, [%rd4+8];
	setp.eq.s32 	%p4, %r11, 0;
	selp.u32 	%r12, 1, 0, %p4;
	add.s32 	%r13, %r10, %r12;
	ld.global.u32 	%r14, [%rd4+12];
	setp.eq.s32 	%p5, %r14, 0;
	selp.u32 	%r15, 1, 0, %p5;
	add.s32 	%r16, %r13, %r15;
	setp.ne.s32 	%p6, %r16, 4;
	@%p6 bra 	$L__BB0_3;
	atom.global.add.u32 	%r17, [no_of_isolated_nodes], 1;
	mul.wide.s32 	%rd5, %r17, 4;
	mov.u64 	%rd6, isolated_nodes;
	add.s64 	%rd7, %rd6, %rd5;
	st.global.u32 	[%rd7], %r1;
$L__BB0_3:
	ret;

}


// ===== COMPILED SASS (sm_100) =====

	.target	sm_100

	.elftype	@"ET_EXEC"


//--------------------- .note.nv.tkinfo           --------------------------
	.section	.note.nv.tkinfo,"",@"SHT_NOTE"
	.sectionflags	@"SHF_NOTE_NV_TKINFO"
	.tkinfo
        /*0018*/ 	.word	0x00000002
        /*0030*/ 	.string	""
        /*0030*/ 	.string	"ptxas"
        /*0030*/ 	.string	"Cuda compilation tools, release 13.0, V13.0.88"
        /*0030*/ 	.string	"Build cuda_13.0.r13.0/compiler.36424714_0"
        /*0030*/ 	.string	"-arch sm_100 -m 64 "



//--------------------- .note.nv.cuinfo           --------------------------
	.section	.note.nv.cuinfo,"",@"SHT_NOTE"
	.sectionflags	@"SHF_NOTE_NV_CUINFO"
        /*0018*/ 	.short	0x0002
        /*001a*/ 	.short	0x0064
        /*001c*/ 	.short	0x0082
	.zero		2


//--------------------- .nv.info                  --------------------------
	.section	.nv.info,"",@"SHT_CUDA_INFO"
	.align	4


	//----- nvinfo : EIATTR_REGCOUNT
	.align		4
        /*0000*/ 	.byte	0x04, 0x2f
        /*0002*/ 	.short	(.L_3 - .L_2)
	.align		4
.L_2:
        /*0004*/ 	.word	index@(_Z6kernelPi)
        /*0008*/ 	.word	0x0000000c


	//----- nvinfo : EIATTR_FRAME_SIZE
	.align		4
.L_3:
        /*000c*/ 	.byte	0x04, 0x11
        /*000e*/ 	.short	(.L_5 - .L_4)
	.align		4
.L_4:
        /*0010*/ 	.word	index@(_Z6kernelPi)
        /*0014*/ 	.word	0x00000000


	//----- nvinfo : EIATTR_MIN_STACK_SIZE
	.align		4
.L_5:
        /*0018*/ 	.byte	0x04, 0x12
        /*001a*/ 	.short	(.L_7 - .L_6)
	.align		4
.L_6:
        /*001c*/ 	.word	index@(_Z6kernelPi)
        /*0020*/ 	.word	0x00000000
.L_7:


//--------------------- .nv.compat                --------------------------
	.section	.nv.compat,"",@"SHT_CUDA_COMPAT_INFO"
	.align	4
        /*0000*/ 	.byte	0x02, 0x09, 0x00, 0x00, 0x02, 0x02, 0x01, 0x00, 0x02, 0x05, 0x05, 0x00, 0x03, 0x07, 0x01, 0x01
        /*0010*/ 	.byte	0x02, 0x03, 0x00, 0x00, 0x02, 0x06, 0x01, 0x00, 0x04, 0x0b, 0x08, 0x00, 0x09, 0x00, 0x00, 0x00
        /*0020*/ 	.byte	0x00, 0x00, 0x00, 0x00


//--------------------- .nv.info._Z6kernelPi      --------------------------
	.section	.nv.info._Z6kernelPi,"",@"SHT_CUDA_INFO"
	.sectionflags	@""
	.align	4


	//----- nvinfo : EIATTR_CUDA_API_VERSION
	.align		4
        /*0000*/ 	.byte	0x04, 0x37
        /*0002*/ 	.short	(.L_9 - .L_8)
.L_8:
        /*0004*/ 	.word	0x00000082


	//----- nvinfo : EIATTR_KPARAM_INFO
	.align		4
.L_9:
        /*0008*/ 	.byte	0x04, 0x17
        /*000a*/ 	.short	(.L_11 - .L_10)
.L_10:
        /*000c*/ 	.word	0x00000000
        /*0010*/ 	.short	0x0000
        /*0012*/ 	.short	0x0000
        /*0014*/ 	.byte	0x00, 0xf5, 0x21, 0x00


	//----- nvinfo : EIATTR_SPARSE_MMA_MASK
	.align		4
.L_11:
        /*0018*/ 	.byte	0x03, 0x50
        /*001a*/ 	.short	0x0000


	//----- nvinfo : EIATTR_MAXREG_COUNT
	.align		4
        /*001c*/ 	.byte	0x03, 0x1b
        /*001e*/ 	.short	0x00ff


	//----- nvinfo : EIATTR_MERCURY_ISA_VERSION
	.align		4
        /*0020*/ 	.byte	0x03, 0x5f
        /*0022*/ 	.short	0x0101


	//----- nvinfo : EIATTR_INT_WARP_WIDE_INSTR_OFFSETS
	.align		4
        /*0024*/ 	.byte	0x04, 0x31
        /*0026*/ 	.short	(.L_13 - .L_12)


	//   ....[0]....
.L_12:
        /*0028*/ 	.word	0x000001e0


	//   ....[1]....
        /*002c*/ 	.word	0x00000280


	//----- nvinfo : EIATTR_VRC_CTA_INIT_COUNT
	.align		4
.L_13:
        /*0030*/ 	.byte	0x02, 0x4a
	.zero		1
	.zero		1


	//----- nvinfo : EIATTR_EXIT_INSTR_OFFSETS
	.align		4
        /*0034*/ 	.byte	0x04, 0x1c
        /*0036*/ 	.short	(.L_15 - .L_14)


	//   ....[0]....
.L_14:
        /*0038*/ 	.word	0x00000060


	//   ....[1]....
        /*003c*/ 	.word	0x000001c0


	//   ....[2]....
        /*0040*/ 	.word	0x000002c0


	//----- nvinfo : EIATTR_CBANK_PARAM_SIZE
	.align		4
.L_15:
        /*0044*/ 	.byte	0x03, 0x19
        /*0046*/ 	.short	0x0008


	//----- nvinfo : EIATTR_PARAM_CBANK
	.align		4
        /*0048*/ 	.byte	0x04, 0x0a
        /*004a*/ 	.short	(.L_17 - .L_16)
	.align		4
.L_16:
        /*004c*/ 	.word	index@(.nv.constant0._Z6kernelPi)
        /*0050*/ 	.short	0x0380
        /*0052*/ 	.short	0x0008


	//----- nvinfo : EIATTR_SW_WAR
	.align		4
.L_17:
        /*0054*/ 	.byte	0x04, 0x36
        /*0056*/ 	.short	(.L_19 - .L_18)
.L_18:
        /*0058*/ 	.word	0x00000008
.L_19:


//--------------------- .nv.callgraph             --------------------------
	.section	.nv.callgraph,"",@"SHT_CUDA_CALLGRAPH"
	.align	4
	.sectionentsize	8
	.align		4
        /*0000*/ 	.word	0x00000000
	.align		4
        /*0004*/ 	.word	0xffffffff
	.align		4
        /*0008*/ 	.word	0x00000000
	.align		4
        /*000c*/ 	.word	0xfffffffe
	.align		4
        /*0010*/ 	.word	0x00000000
	.align		4
        /*0014*/ 	.word	0xfffffffd
	.align		4
        /*0018*/ 	.word	0x00000000
	.align		4
        /*001c*/ 	.word	0xfffffffc


//--------------------- .nv.constant4             --------------------------
	.section	.nv.constant4,"a",@progbits
	.align	8
	.align		8
.nv.constant4:
        /*0000*/ 	.dword	no_of_isolated_nodes
	.align		8
        /*0008*/ 	.dword	isolated_nodes


//--------------------- .text._Z6kernelPi         --------------------------
	.section	.text._Z6kernelPi,"ax",@progbits
	.align	128
        .global         _Z6kernelPi
        .type           _Z6kernelPi,@function
        .size           _Z6kernelPi,(.L_x_1 - _Z6kernelPi)
        .other          _Z6kernelPi,@"STO_CUDA_ENTRY STV_DEFAULT"
_Z6kernelPi:
.text._Z6kernelPi:
[----:B------:R-:W-:Y:S01]  /*0000*/  LDC R1, c[0x0][0x37c] ;  /* 0x0000df00ff017b82 */ /* 0x000fe20000000800 */
[----:B------:R-:W0:Y:S07]  /*0010*/  S2R R3, SR_TID.X ;  /* 0x0000000000037919 */ /* 0x000e2e0000002100 */
[----:B------:R-:W0:Y:S08]  /*0020*/  S2UR UR4, SR_CTAID.X ;  /* 0x00000000000479c3 */ /* 0x000e300000002500 */
[----:B------:R-:W0:Y:S02]  /*0030*/  LDC R0, c[0x0][0x360] ;  /* 0x0000d800ff007b82 */ /* 0x000e240000000800 */
[----:B0-----:R-:W-:-:S05]  /*0040*/  IMAD R0, R0, UR4, R3 ;  /* 0x0000000400007c24 */ /* 0x001fca000f8e0203 */
[----:B------:R-:W-:-:S13]  /*0050*/  ISETP.GT.AND P0, PT, R0, 0x3, PT ;  /* 0x000000030000780c */ /* 0x000fda0003f04270 */
[----:B------:R-:W-:Y:S05]  /*0060*/  @P0 EXIT ;  /* 0x000000000000094d */ /* 0x000fea0003800000 */
[----:B------:R-:W0:Y:S01]  /*0070*/  LDC.64 R2, c[0x0][0x380] ;  /* 0x0000e000ff027b82 */ /* 0x000e220000000a00 */
[----:B------:R-:W1:Y:S01]  /*0080*/  LDCU.64 UR4, c[0x0][0x358] ;  /* 0x00006b00ff0477ac */ /* 0x000e620008000a00 */
[----:B------:R-:W-:-:S04]  /*0090*/  IMAD.SHL.U32 R5, R0, 0x4, RZ ;  /* 0x0000000400057824 */ /* 0x000fc800078e00ff */
[----:B0-----:R-:W-:-:S05]  /*00a0*/  IMAD.WIDE R2, R5, 0x4, R2 ;  /* 0x0000000405027825 */ /* 0x001fca00078e0202 */
[----:B-1----:R-:W2:Y:S04]  /*00b0*/  LDG.E R5, desc[UR4][R2.64+0x4] ;  /* 0x0000040402057981 */ /* 0x002ea8000c1e1900 */
[----:B------:R-:W3:Y:S04]  /*00c0*/  LDG.E R4, desc[UR4][R2.64] ;  /* 0x0000000402047981 */ /* 0x000ee8000c1e1900 */
[----:B------:R-:W4:Y:S04]  /*00d0*/  LDG.E R6, desc[UR4][R2.64+0x8] ;  /* 0x0000080402067981 */ /* 0x000f28000c1e1900 */
[----:B------:R-:W5:Y:S01]  /*00e0*/  LDG.E R7, desc[UR4][R2.64+0xc] ;  /* 0x00000c0402077981 */ /* 0x000f62000c1e1900 */
[----:B--2---:R-:W-:Y:S01]  /*00f0*/  ISETP.NE.AND P1, PT, R5, RZ, PT ;  /* 0x000000ff0500720c */ /* 0x004fe20003f25270 */
[----:B------:R-:W-:Y:S01]  /*0100*/  IMAD.MOV.U32 R5, RZ, RZ, 0x2 ;  /* 0x00000002ff057424 */ /* 0x000fe200078e00ff */
[----:B---3--:R-:W-:-:S02]  /*0110*/  ISETP.NE.AND P0, PT, R4, RZ, PT ;  /* 0x000000ff0400720c */ /* 0x008fc40003f05270 */
[----:B------:R-:W-:-:S09]  /*0120*/  SEL R4, RZ, 0x1, P1 ;  /* 0x00000001ff047807 */ /* 0x000fd20000800000 */
[----:B------:R-:W-:Y:S01]  /*0130*/  @P1 IMAD.MOV R5, RZ, RZ, 0x1 ;  /* 0x00000001ff051424 */ /* 0x000fe200078e02ff */
[----:B----4-:R-:W-:Y:S02]  /*0140*/  ISETP.NE.AND P1, PT, R6, RZ, PT ;  /* 0x000000ff0600720c */ /* 0x010fe40003f25270 */
[----:B------:R-:W-:Y:S02]  /*0150*/  @P0 IADD3 R5, PT, PT, R4, RZ, RZ ;  /* 0x000000ff04050210 */ /* 0x000fe40007ffe0ff */
[----:B-----5:R-:W-:-:S03]  /*0160*/  ISETP.NE.AND P0, PT, R7, RZ, PT ;  /* 0x000000ff0700720c */ /* 0x020fc60003f05270 */
[----:B------:R-:W-:-:S06]  /*0170*/  VIADD R4, R5, 0x1 ;  /* 0x0000000105047836 */ /* 0x000fcc0000000000 */
[----:B------:R-:W-:-:S05]  /*0180*/  @P1 IMAD.MOV R4, RZ, RZ, R5 ;  /* 0x000000ffff041224 */ /* 0x000fca00078e0205 */
[----:B------:R-:W-:Y:S01]  /*0190*/  IADD3 R2, PT, PT, R4, 0x1, RZ ;  /* 0x0000000104027810 */ /* 0x000fe20007ffe0ff */
[----:B------:R-:W-:-:S05]  /*01a0*/  @P0 IMAD.MOV R2, RZ, RZ, R4 ;  /* 0x000000ffff020224 */ /* 0x000fca00078e0204 */
[----:B------:R-:W-:-:S13]  /*01b0*/  ISETP.NE.AND P0, PT, R2, 0x4, PT ;  /* 0x000000040200780c */ /* 0x000fda0003f05270 */
[----:B------:R-:W-:Y:S05]  /*01c0*/  @P0 EXIT ;  /* 0x000000000000094d */ /* 0x000fea0003800000 */
[----:B------:R-:W0:Y:S01]  /*01d0*/  S2R R5, SR_LANEID ;  /* 0x0000000000057919 */ /* 0x000e220000000000 */
[----:B------:R-:W-:Y:S01]  /*01e0*/  VOTEU.ANY UR6, UPT, PT ;  /* 0x0000000000067886 */ /* 0x000fe200038e0100 */
[----:B------:R-:W1:Y:S01]  /*01f0*/  LDC.64 R2, c[0x4][RZ] ;  /* 0x01000000ff027b82 */ /* 0x000e620000000a00 */
[----:B------:R-:W0:Y:S08]  /*0200*/  FLO.U32 R6, UR6 ;  /* 0x0000000600067d00 */ /* 0x000e3000080e0000 */
[----:B------:R-:W1:Y:S01]  /*0210*/  POPC R9, UR6 ;  /* 0x0000000600097d09 */ /* 0x000e620008000000 */
[----:B0-----:R-:W-:Y:S01]  /*0220*/  ISETP.EQ.U32.AND P0, PT, R6, R5, PT ;  /* 0x000000050600720c */ /* 0x001fe20003f02070 */
[----:B------:R-:W0:Y:S01]  /*0230*/  S2R R8, SR_LTMASK ;  /* 0x0000000000087919 */ /* 0x000e220000003900 */
[----:B------:R-:W2:Y:S11]  /*0240*/  LDC.64 R4, c[0x4][0x8] ;  /* 0x01000200ff047b82 */ /* 0x000eb60000000a00 */
[----:B-1----:R-:W3:Y:S01]  /*0250*/  @P0 ATOMG.E.ADD.STRONG.GPU PT, R3, desc[UR4][R2.64], R9 ;  /* 0x80000009020309a8 */ /* 0x002ee200081ef104 */
[----:B0-----:R-:W-:-:S06]  /*0260*/  LOP3.LUT R8, R8, UR6, RZ, 0xc0, !PT ;  /* 0x0000000608087c12 */ /* 0x001fcc000f8ec0ff */
[----:B------:R-:W0:Y:S01]  /*0270*/  POPC R8, R8 ;  /* 0x0000000800087309 */ /* 0x000e220000000000 */
[----:B---3--:R-:W0:Y:S02]  /*0280*/  SHFL.IDX PT, R7, R3, R6, 0x1f ;  /* 0x00001f0603077589 */ /* 0x008e2400000e0000 */
[----:B0-----:R-:W-:-:S05]  /*0290*/  IADD3 R7, PT, PT, R7, R8, RZ ;  /* 0x0000000807077210 */ /* 0x001fca0007ffe0ff */
[----:B--2---:R-:W-:-:S05]  /*02a0*/  IMAD.WIDE R4, R7, 0x4, R4 ;  /* 0x0000000407047825 */ /* 0x004fca00078e0204 */
[----:B------:R-:W-:Y:S01]  /*02b0*/  STG.E desc[UR4][R4.64], R0 ;  /* 0x0000000004007986 */ /* 0x000fe2000c101904 */
[----:B------:R-:W-:Y:S05]  /*02c0*/  EXIT ;  /* 0x000000000000794d */ /* 0x000fea0003800000 */
.L_x_0:
[----:B------:R-:W-:-:S00]  /*02d0*/  BRA `(.L_x_0) ;  /* 0xfffffffc00fc7947 */ /* 0x000fc0000383ffff */
[----:B------:R-:W-:-:S00]  /*02e0*/  NOP ;  /* 0x0000000000007918 */ /* 0x000fc00000000000 */
        /* <DEDUP_REMOVED lines=9> */
.L_x_1:


//--------------------- .nv.shared.reserved.0     --------------------------
	.section	.nv.shared.reserved.0,"aw",@nobits
	.weak		__nv_reservedSMEM_offset_0_alias
	.size		__nv_reservedSMEM_offset_0_alias, 0, 64
	.other		__nv_reservedSMEM_offset_0_alias,@"STO_CUDA_RESERVED_SHARED STV_DEFAULT"
__nv_reservedSMEM_offset_0_alias:
	.zero		0
	.zero		64


//--------------------- .nv.global                --------------------------
	.section	.nv.global,"aw",@nobits
	.align	4
.nv.global:
	.type		no_of_isolated_nodes,@object
	.size		no_of_isolated_nodes,(isolated_nodes - no_of_isolated_nodes)
no_of_isolated_nodes:
	.zero		4
	.type		isolated_nodes,@object
	.size		isolated_nodes,(.L_1 - isolated_nodes)
isolated_nodes:
	.zero		16
.L_1:


//--------------------- .nv.constant0._Z6kernelPi --------------------------
	.section	.nv.constant0._Z6kernelPi,"a",@progbits
	.sectionflags	@""
	.align	4
.nv.constant0._Z6kernelPi:
	.zero		904


//--------------------- SYMBOLS --------------------------

	.type		.nv.reservedSmem.offset0,@object
	.size		.nv.reservedSmem.offset0,0x4
